//
// Generated by NVIDIA NVVM Compiler
//
// Compiler Build ID: CL-36424714
// Cuda compilation tools, release 13.0, V13.0.88
// Based on NVVM 20.0.0
//

.version 9.0
.target sm_100
.address_size 64

	// .globl	_Z12helloFromGPUv
.extern .func  (.param .b32 func_retval0) vprintf
(
	.param .b64 vprintf_param_0,
	.param .b64 vprintf_param_1
)
;
.global .align 1 .b8 $str[27] = {72, 101, 108, 108, 111, 32, 87, 111, 114, 108, 100, 32, 102, 114, 111, 109, 32, 116, 104, 101, 32, 71, 80, 85, 33, 10};

.visible .entry _Z12helloFromGPUv()
{
	.reg .b32 	%r<3>;
	.reg .b64 	%rd<3>;

	mov.u64 	%rd1, $str;
	cvta.global.u64 	%rd2, %rd1;
	{ // callseq 0, 0
	.param .b64 param0;
	st.param.b64 	[param0], %rd2;
	.param .b64 param1;
	st.param.b64 	[param1], 0;
	.param .b32 retval0;
	call.uni (retval0), 
	vprintf, 
	(
	param0, 
	param1
	);
	ld.param.b32 	%r1, [retval0];
	} // callseq 0
	ret;

}
	// .globl	_Z3addPiS_S_
.visible .entry _Z3addPiS_S_(
	.param .u64 .ptr .align 1 _Z3addPiS_S__param_0,
	.param .u64 .ptr .align 1 _Z3addPiS_S__param_1,
	.param .u64 .ptr .align 1 _Z3addPiS_S__param_2
)
{
	.reg .b32 	%r<4>;
	.reg .b64 	%rd<7>;

	ld.param.u64 	%rd1, [_Z3addPiS_S__param_0];
	ld.param.u64 	%rd2, [_Z3addPiS_S__param_1];
	ld.param.u64 	%rd3, [_Z3addPiS_S__param_2];
	cvta.to.global.u64 	%rd4, %rd3;
	cvta.to.global.u64 	%rd5, %rd2;
	cvta.to.global.u64 	%rd6, %rd1;
	ld.global.u32 	%r1, [%rd6];
	ld.global.u32 	%r2, [%rd5];
	add.s32 	%r3, %r2, %r1;
	st.global.u32 	[%rd4], %r3;
	ret;

}


// ===== COMPILED SASS (sm_100) =====

	.target	sm_100

	.elftype	@"ET_EXEC"


//--------------------- .note.nv.tkinfo           --------------------------
	.section	.note.nv.tkinfo,"",@"SHT_NOTE"
	.sectionflags	@"SHF_NOTE_NV_TKINFO"
	.tkinfo
        /*0018*/ 	.word	0x00000002
        /*0030*/ 	.string	""
        /*0030*/ 	.string	"ptxas"
        /*0030*/ 	.string	"Cuda compilation tools, release 13.0, V13.0.88"
        /*0030*/ 	.string	"Build cuda_13.0.r13.0/compiler.36424714_0"
        /*0030*/ 	.string	"-arch sm_100 -m 64 "



//--------------------- .note.nv.cuinfo           --------------------------
	.section	.note.nv.cuinfo,"",@"SHT_NOTE"
	.sectionflags	@"SHF_NOTE_NV_CUINFO"
        /*0018*/ 	.short	0x0002
        /*001a*/ 	.short	0x0064
        /*001c*/ 	.short	0x0082
	.zero		2


//--------------------- .nv.info                  --------------------------
	.section	.nv.info,"",@"SHT_CUDA_INFO"
	.align	4


	//----- nvinfo : EIATTR_REGCOUNT
	.align		4
        /*0000*/ 	.byte	0x04, 0x2f
        /*0002*/ 	.short	(.L_2 - .L_1)
	.align		4
.L_1:
        /*0004*/ 	.word	index@(_Z12helloFromGPUv)
        /*0008*/ 	.word	0x00000018


	//----- nvinfo : EIATTR_FRAME_SIZE
	.align		4
.L_2:
        /*000c*/ 	.byte	0x04, 0x11
        /*000e*/ 	.short	(.L_4 - .L_3)
	.align		4
.L_3:
        /*0010*/ 	.word	index@(_Z12helloFromGPUv)
        /*0014*/ 	.word	0x00000000


	//----- nvinfo : EIATTR_REGCOUNT
	.align		4
.L_4:
        /*0018*/ 	.byte	0x04, 0x2f
        /*001a*/ 	.short	(.L_6 - .L_5)
	.align		4
.L_5:
        /*001c*/ 	.word	index@(_Z3addPiS_S_)
        /*0020*/ 	.word	0x0000000c


	//----- nvinfo : EIATTR_FRAME_SIZE
	.align		4
.L_6:
        /*0024*/ 	.byte	0x04, 0x11
        /*0026*/ 	.short	(.L_8 - .L_7)
	.align		4
.L_7:
        /*0028*/ 	.word	index@(_Z3addPiS_S_)
        /*002c*/ 	.word	0x00000000


	//----- nvinfo : EIATTR_MIN_STACK_SIZE
	.align		4
.L_8:
        /*0030*/ 	.byte	0x04, 0x12
        /*0032*/ 	.short	(.L_10 - .L_9)
	.align		4
.L_9:
        /*0034*/ 	.word	index@(_Z3addPiS_S_)
        /*0038*/ 	.word	0x00000000


	//----- nvinfo : EIATTR_MIN_STACK_SIZE
	.align		4
.L_10:
        /*003c*/ 	.byte	0x04, 0x12
        /*003e*/ 	.short	(.L_12 - .L_11)
	.align		4
.L_11:
        /*0040*/ 	.word	index@(_Z12helloFromGPUv)
        /*0044*/ 	.word	0x00000000
.L_12:


//--------------------- .nv.compat                --------------------------
	.section	.nv.compat,"",@"SHT_CUDA_COMPAT_INFO"
	.align	4
        /*0000*/ 	.byte	0x02, 0x09, 0x00, 0x00, 0x02, 0x02, 0x01, 0x00, 0x02, 0x05, 0x05, 0x00, 0x03, 0x07, 0x01, 0x01
        /*0010*/ 	.byte	0x02, 0x03, 0x00, 0x00, 0x02, 0x06, 0x01, 0x00, 0x04, 0x0b, 0x08, 0x00, 0x09, 0x00, 0x00, 0x00
        /*0020*/ 	.byte	0x00, 0x00, 0x00, 0x00


//--------------------- .nv.info._Z3addPiS_S_     --------------------------
	.section	.nv.info._Z3addPiS_S_,"",@"SHT_CUDA_INFO"
	.sectionflags	@""
	.align	4


	//----- nvinfo : EIATTR_CUDA_API_VERSION
	.align		4
        /*0000*/ 	.byte	0x04, 0x37
        /*0002*/ 	.short	(.L_14 - .L_13)
.L_13:
        /*0004*/ 	.word	0x00000082


	//----- nvinfo : EIATTR_KPARAM_INFO
	.align		4
.L_14:
        /*0008*/ 	.byte	0x04, 0x17
        /*000a*/ 	.short	(.L_16 - .L_15)
.L_15:
        /*000c*/ 	.word	0x00000000
        /*0010*/ 	.short	0x0002
        /*0012*/ 	.short	0x0010
        /*0014*/ 	.byte	0x00, 0xf5, 0x21, 0x00


	//----- nvinfo : EIATTR_KPARAM_INFO
	.align		4
.L_16:
        /*0018*/ 	.byte	0x04, 0x17
        /*001a*/ 	.short	(.L_18 - .L_17)
.L_17:
        /*001c*/ 	.word	0x00000000
        /*0020*/ 	.short	0x0001
        /*0022*/ 	.short	0x0008
        /*0024*/ 	.byte	0x00, 0xf5, 0x21, 0x00


	//----- nvinfo : EIATTR_KPARAM_INFO
	.align		4
.L_18:
        /*0028*/ 	.byte	0x04, 0x17
        /*002a*/ 	.short	(.L_20 - .L_19)
.L_19:
        /*002c*/ 	.word	0x00000000
        /*0030*/ 	.short	0x0000
        /*0032*/ 	.short	0x0000
        /*0034*/ 	.byte	0x00, 0xf5, 0x21, 0x00


	//----- nvinfo : EIATTR_SPARSE_MMA_MASK
	.align		4
.L_20:
        /*0038*/ 	.byte	0x03, 0x50
        /*003a*/ 	.short	0x0000


	//----- nvinfo : EIATTR_MAXREG_COUNT
	.align		4
        /*003c*/ 	.byte	0x03, 0x1b
        /*003e*/ 	.short	0x00ff


	//----- nvinfo : EIATTR_MERCURY_ISA_VERSION
	.align		4
        /*0040*/ 	.byte	0x03, 0x5f
        /*0042*/ 	.short	0x0101


	//----- nvinfo : EIATTR_VRC_CTA_INIT_COUNT
	.align		4
        /*0044*/ 	.byte	0x02, 0x4a
	.zero		1
	.zero		1


	//----- nvinfo : EIATTR_EXIT_INSTR_OFFSETS
	.align		4
        /*0048*/ 	.byte	0x04, 0x1c
        /*004a*/ 	.short	(.L_22 - .L_21)


	//   ....[0]....
.L_21:
        /*004c*/ 	.word	0x00000090


	//----- nvinfo : EIATTR_CBANK_PARAM_SIZE
	.align		4
.L_22:
        /*0050*/ 	.byte	0x03, 0x19
        /*0052*/ 	.short	0x0018


	//----- nvinfo : EIATTR_PARAM_CBANK
	.align		4
        /*0054*/ 	.byte	0x04, 0x0a
        /*0056*/ 	.short	(.L_24 - .L_23)
	.align		4
.L_23:
        /*0058*/ 	.word	index@(.nv.constant0._Z3addPiS_S_)
        /*005c*/ 	.short	0x0380
        /*005e*/ 	.short	0x0018


	//----- nvinfo : EIATTR_SW_WAR
	.align		4
.L_24:
        /*0060*/ 	.byte	0x04, 0x36
        /*0062*/ 	.short	(.L_26 - .L_25)
.L_25:
        /*0064*/ 	.word	0x00000008
.L_26:


//--------------------- .nv.info._Z12helloFromGPUv --------------------------
	.section	.nv.info._Z12helloFromGPUv,"",@"SHT_CUDA_INFO"
	.sectionflags	@""
	.align	4


	//----- nvinfo : EIATTR_CUDA_API_VERSION
	.align		4
        /*0000*/ 	.byte	0x04, 0x37
        /*0002*/ 	.short	(.L_28 - .L_27)
.L_27:
        /*0004*/ 	.word	0x00000082


	//----- nvinfo : EIATTR_SPARSE_MMA_MASK
	.align		4
.L_28:
        /*0008*/ 	.byte	0x03, 0x50
        /*000a*/ 	.short	0x0000


	//----- nvinfo : EIATTR_MAXREG_COUNT
	.align		4
        /*000c*/ 	.byte	0x03, 0x1b
        /*000e*/ 	.short	0x00ff


	//----- nvinfo : EIATTR_EXTERNS
	.align		4
        /*0010*/ 	.byte	0x04, 0x0f
        /*0012*/ 	.short	(.L_30 - .L_29)


	//   ....[0]....
	.align		4
.L_29:
        /*0014*/ 	.word	index@(vprintf)


	//----- nvinfo : EIATTR_MERCURY_ISA_VERSION
	.align		4
.L_30:
        /*0018*/ 	.byte	0x03, 0x5f
        /*001a*/ 	.short	0x0101


	//----- nvinfo : EIATTR_VRC_CTA_INIT_COUNT
	.align		4
        /*001c*/ 	.byte	0x02, 0x4a
	.zero		1
	.zero		1


	//----- nvinfo : EIATTR_SYSCALL_OFFSETS
	.align		4
        /*0020*/ 	.byte	0x04, 0x46
        /*0022*/ 	.short	(.L_32 - .L_31)


	//   ....[0]....
.L_31:
        /*0024*/ 	.word	0x00000080


	//----- nvinfo : EIATTR_EXIT_INSTR_OFFSETS
	.align		4
.L_32:
        /*0028*/ 	.byte	0x04, 0x1c
        /*002a*/ 	.short	(.L_34 - .L_33)


	//   ....[0]....
.L_33:
        /*002c*/ 	.word	0x00000090


	//----- nvinfo : EIATTR_SW_WAR
	.align		4
.L_34:
        /*0030*/ 	.byte	0x04, 0x36
        /*0032*/ 	.short	(.L_36 - .L_35)
.L_35:
        /*0034*/ 	.word	0x00000008
.L_36:


//--------------------- .nv.callgraph             --------------------------
	.section	.nv.callgraph,"",@"SHT_CUDA_CALLGRAPH"
	.align	4
	.sectionentsize	8
	.align		4
        /*0000*/ 	.word	0x00000000
	.align		4
        /*0004*/ 	.word	0xffffffff
	.align		4
        /*0008*/ 	.word	index@(_Z12helloFromGPUv)
	.align		4
        /*000c*/ 	.word	index@(vprintf)
	.align		4
        /*0010*/ 	.word	0x00000000
	.align		4
        /*0014*/ 	.word	0xfffffffe
	.align		4
        /*0018*/ 	.word	0x00000000
	.align		4
        /*001c*/ 	.word	0xfffffffd
	.align		4
        /*0020*/ 	.word	0x00000000
	.align		4
        /*0024*/ 	.word	0xfffffffc


//--------------------- .nv.constant4             --------------------------
	.section	.nv.constant4,"a",@progbits
	.align	8
	.align		8
.nv.constant4:
        /*0000*/ 	.dword	$str
	.align		8
        /*0008*/ 	.dword	vprintf


//--------------------- .text._Z3addPiS_S_        --------------------------
	.section	.text._Z3addPiS_S_,"ax",@progbits
	.align	128
        .global         _Z3addPiS_S_
        .type           _Z3addPiS_S_,@function
        .size           _Z3addPiS_S_,(.L_x_3 - _Z3addPiS_S_)
        .other          _Z3addPiS_S_,@"STO_CUDA_ENTRY STV_DEFAULT"
_Z3addPiS_S_:
.text._Z3addPiS_S_:
[----:B------:R-:W-:Y:S08]  /*0000*/  LDC R1, c[0x0][0x37c] ;  /* 0x0000df00ff017b82 */ /* 0x000ff00000000800 */
[----:B------:R-:W0:Y:S01]  /*0010*/  LDC.64 R2, c[0x0][0x380] ;  /* 0x0000e000ff027b82 */ /* 0x000e220000000a00 */
[----:B------:R-:W0:Y:S07]  /*0020*/  LDCU.64 UR4, c[0x0][0x358] ;  /* 0x00006b00ff0477ac */ /* 0x000e2e0008000a00 */
[----:B------:R-:W1:Y:S01]  /*0030*/  LDC.64 R4, c[0x0][0x388] ;  /* 0x0000e200ff047b82 */ /* 0x000e620000000a00 */
[----:B0-----:R-:W2:Y:S04]  /*0040*/  LDG.E R2, desc[UR4][R2.64] ;  /* 0x0000000402027981 */ /* 0x001ea8000c1e1900 */
[----:B-1----:R-:W2:Y:S03]  /*0050*/  LDG.E R5, desc[UR4][R4.64] ;  /* 0x0000000404057981 */ /* 0x002ea6000c1e1900 */
[----:B------:R-:W0:Y:S01]  /*0060*/  LDC.64 R6, c[0x0][0x390] ;  /* 0x0000e400ff067b82 */ /* 0x000e220000000a00 */
[----:B--2---:R-:W-:-:S05]  /*0070*/  IADD3 R9, PT, PT, R2, R5, RZ ;  /* 0x0000000502097210 */ /* 0x004fca0007ffe0ff */
[----:B0-----:R-:W-:Y:S01]  /*0080*/  STG.E desc[UR4][R6.64], R9 ;  /* 0x0000000906007986 */ /* 0x001fe2000c101904 */
[----:B------:R-:W-:Y:S05]  /*0090*/  EXIT ;  /* 0x000000000000794d */ /* 0x000fea0003800000 */
.L_x_0:
[----:B------:R-:W-:-:S00]  /*00a0*/  BRA `(.L_x_0) ;  /* 0xfffffffc00fc7947 */ /* 0x000fc0000383ffff */
[----:B------:R-:W-:-:S00]  /*00b0*/  NOP ;  /* 0x0000000000007918 */ /* 0x000fc00000000000 */
        /* <DEDUP_REMOVED lines=12> */
.L_x_3:


//--------------------- .text._Z12helloFromGPUv   --------------------------
	.section	.text._Z12helloFromGPUv,"ax",@progbits
	.align	128
        .global         _Z12helloFromGPUv
        .type           _Z12helloFromGPUv,@function
        .size           _Z12helloFromGPUv,(.L_x_4 - _Z12helloFromGPUv)
        .other          _Z12helloFromGPUv,@"STO_CUDA_ENTRY STV_DEFAULT"
_Z12helloFromGPUv:
.text._Z12helloFromGPUv:
[----:B------:R-:W0:Y:S01]  /*0000*/  LDC R1, c[0x0][0x37c] ;  /* 0x0000df00ff017b82 */ /* 0x000e220000000800 */
[----:B------:R-:W-:Y:S01]  /*0010*/  MOV R0, 0x8 ;  /* 0x0000000800007802 */ /* 0x000fe20000000f00 */
[----:B------:R-:W1:Y:S01]  /*0020*/  LDCU.64 UR4, c[0x4][URZ] ;  /* 0x01000000ff0477ac */ /* 0x000e620008000a00 */
[----:B------:R-:W-:-:S05]  /*0030*/  CS2R R6, SRZ ;  /* 0x0000000000067805 */ /* 0x000fca000001ff00 */
[----:B------:R2:W3:Y:S01]  /*0040*/  LDC.64 R2, c[0x4][R0] ;  /* 0x0100000000027b82 */ /* 0x0004e20000000a00 */
[----:B-1----:R-:W-:Y:S02]  /*0050*/  IMAD.U32 R4, RZ, RZ, UR4 ;  /* 0x00000004ff047e24 */ /* 0x002fe4000f8e00ff */
[----:B--2---:R-:W-:-:S07]  /*0060*/  IMAD.U32 R5, RZ, RZ, UR5 ;  /* 0x00000005ff057e24 */ /* 0x004fce000f8e00ff */
[----:B------:R-:W-:-:S07]  /*0070*/  LEPC R20, `(.L_x_1) ;  /* 0x000000001014794e */ /* 0x000fce0000000000 */
[----:B0--3--:R-:W-:Y:S05]  /*0080*/  CALL.ABS.NOINC R2 ;  /* 0x0000000002007343 */ /* 0x009fea0003c00000 */
.L_x_1:
[----:B------:R-:W-:Y:S05]  /*0090*/  EXIT ;  /* 0x000000000000794d */ /* 0x000fea0003800000 */
.L_x_2:
        /* <DEDUP_REMOVED lines=14> */
.L_x_4:


//--------------------- .nv.global.init           --------------------------
	.section	.nv.global.init,"aw",@progbits
.nv.global.init:
	.type		$str,@object
	.size		$str,(.L_0 - $str)
$str:
        /*0000*/ 	.byte	0x48, 0x65, 0x6c, 0x6c, 0x6f, 0x20, 0x57, 0x6f, 0x72, 0x6c, 0x64, 0x20, 0x66, 0x72, 0x6f, 0x6d
        /*0010*/ 	.byte	0x20, 0x74, 0x68, 0x65, 0x20, 0x47, 0x50, 0x55, 0x21, 0x0a, 0x00
.L_0:


//--------------------- .nv.shared.reserved.0     --------------------------
	.section	.nv.shared.reserved.0,"aw",@nobits
	.weak		__nv_reservedSMEM_offset_0_alias
	.size		__nv_reservedSMEM_offset_0_alias, 0, 64
	.other		__nv_reservedSMEM_offset_0_alias,@"STO_CUDA_RESERVED_SHARED STV_DEFAULT"
__nv_reservedSMEM_offset_0_alias:
	.zero		0
	.zero		64


//--------------------- .nv.constant0._Z3addPiS_S_ --------------------------
	.section	.nv.constant0._Z3addPiS_S_,"a",@progbits
	.sectionflags	@""
	.align	4
.nv.constant0._Z3addPiS_S_:
	.zero		920


//--------------------- .nv.constant0._Z12helloFromGPUv --------------------------
	.section	.nv.constant0._Z12helloFromGPUv,"a",@progbits
	.sectionflags	@""
	.align	4
.nv.constant0._Z12helloFromGPUv:
	.zero		896


//--------------------- SYMBOLS --------------------------

	.type		.nv.reservedSmem.offset0,@object
	.size		.nv.reservedSmem.offset0,0x4
	.type		vprintf,@function
